//
// Generated by NVIDIA NVVM Compiler
//
// Compiler Build ID: CL-36424714
// Cuda compilation tools, release 13.0, V13.0.88
// Based on NVVM 20.0.0
//

.version 9.0
.target sm_100
.address_size 64

	// .globl	_Z19bitonic_sort_sharedPii
// _ZZ19bitonic_sort_sharedPiiE3buf has been demoted

.visible .entry _Z19bitonic_sort_sharedPii(
	.param .u64 .ptr .align 1 _Z19bitonic_sort_sharedPii_param_0,
	.param .u32 _Z19bitonic_sort_sharedPii_param_1
)
{
	.reg .pred 	%p<129>;
	.reg .b16 	%rs<3>;
	.reg .b32 	%r<138>;
	.reg .b64 	%rd<5>;
	// demoted variable
	.shared .align 4 .b8 _ZZ19bitonic_sort_sharedPiiE3buf[2048];
	ld.param.u64 	%rd2, [_Z19bitonic_sort_sharedPii_param_0];
	ld.param.u32 	%r74, [_Z19bitonic_sort_sharedPii_param_1];
	cvta.to.global.u64 	%rd3, %rd2;
	mov.u32 	%r1, %tid.x;
	mov.u32 	%r76, %ctaid.x;
	mov.u32 	%r77, %ntid.x;
	mad.lo.s32 	%r78, %r76, %r77, %r1;
	cvt.u16.u32 	%rs2, %r76;
	and.b16  	%rs1, %rs2, 1;
	mov.b32 	%r79, 1;
	shl.b32 	%r2, %r79, %r74;
	setp.ge.s32 	%p1, %r1, %r2;
	mul.wide.s32 	%rd4, %r78, 4;
	add.s64 	%rd1, %rd3, %rd4;
	mov.b32 	%r119, 2147483647;
	@%p1 bra 	$L__BB0_2;
	ld.global.u32 	%r119, [%rd1];
$L__BB0_2:
	shl.b32 	%r80, %r1, 2;
	mov.u32 	%r81, _ZZ19bitonic_sort_sharedPiiE3buf;
	add.s32 	%r5, %r81, %r80;
	st.shared.u32 	[%r5], %r119;
	bar.sync 	0;
	setp.lt.s32 	%p2, %r74, 1;
	@%p2 bra 	$L__BB0_47;
	mov.b32 	%r120, 1;
	mov.b32 	%r121, 0;
$L__BB0_4:
	mov.u32 	%r7, %r120;
	mov.b32 	%r84, 1;
	shl.b32 	%r85, %r84, %r7;
	and.b32  	%r8, %r85, %r1;
	and.b32  	%r9, %r7, 3;
	setp.eq.s32 	%p3, %r9, 0;
	mov.u32 	%r128, %r7;
	@%p3 bra 	$L__BB0_23;
	add.s32 	%r128, %r7, -1;
	mov.b32 	%r86, 1;
	shl.b32 	%r87, %r86, %r128;
	xor.b32  	%r11, %r87, %r1;
	setp.le.s32 	%p4, %r11, %r1;
	@%p4 bra 	$L__BB0_10;
	setp.eq.s32 	%p5, %r8, 0;
	shl.b32 	%r88, %r11, 2;
	add.s32 	%r12, %r81, %r88;
	@%p5 bra 	$L__BB0_8;
	setp.ne.s16 	%p6, %rs1, 0;
	setp.eq.s16 	%p7, %rs1, 0;
	ld.shared.u32 	%r123, [%r5];
	ld.shared.u32 	%r122, [%r12];
	setp.lt.s32 	%p8, %r123, %r122;
	and.pred  	%p9, %p7, %p8;
	setp.gt.s32 	%p10, %r123, %r122;
	and.pred  	%p11, %p6, %p10;
	or.pred  	%p12, %p9, %p11;
	@%p12 bra 	$L__BB0_9;
	bra.uni 	$L__BB0_10;
$L__BB0_8:
	setp.ne.s16 	%p13, %rs1, 0;
	setp.eq.s16 	%p14, %rs1, 0;
	ld.shared.u32 	%r123, [%r5];
	ld.shared.u32 	%r122, [%r12];
	setp.gt.s32 	%p15, %r123, %r122;
	and.pred  	%p16, %p14, %p15;
	setp.lt.s32 	%p17, %r123, %r122;
	and.pred  	%p18, %p13, %p17;
	or.pred  	%p19, %p16, %p18;
	not.pred 	%p20, %p19;
	@%p20 bra 	$L__BB0_10;
$L__BB0_9:
	st.shared.u32 	[%r5], %r122;
	st.shared.u32 	[%r12], %r123;
$L__BB0_10:
	bar.sync 	0;
	setp.eq.s32 	%p21, %r9, 1;
	@%p21 bra 	$L__BB0_23;
	add.s32 	%r128, %r7, -2;
	mov.b32 	%r90, 1;
	shl.b32 	%r91, %r90, %r128;
	xor.b32  	%r20, %r91, %r1;
	setp.le.s32 	%p22, %r20, %r1;
	@%p22 bra 	$L__BB0_16;
	setp.eq.s32 	%p23, %r8, 0;
	shl.b32 	%r92, %r20, 2;
	add.s32 	%r21, %r81, %r92;
	@%p23 bra 	$L__BB0_14;
	setp.ne.s16 	%p24, %rs1, 0;
	setp.eq.s16 	%p25, %rs1, 0;
	ld.shared.u32 	%r125, [%r5];
	ld.shared.u32 	%r124, [%r21];
	setp.lt.s32 	%p26, %r125, %r124;
	and.pred  	%p27, %p25, %p26;
	setp.gt.s32 	%p28, %r125, %r124;
	and.pred  	%p29, %p24, %p28;
	or.pred  	%p30, %p27, %p29;
	@%p30 bra 	$L__BB0_15;
	bra.uni 	$L__BB0_16;
$L__BB0_14:
	setp.ne.s16 	%p31, %rs1, 0;
	setp.eq.s16 	%p32, %rs1, 0;
	ld.shared.u32 	%r125, [%r5];
	ld.shared.u32 	%r124, [%r21];
	setp.gt.s32 	%p33, %r125, %r124;
	and.pred  	%p34, %p32, %p33;
	setp.lt.s32 	%p35, %r125, %r124;
	and.pred  	%p36, %p31, %p35;
	or.pred  	%p37, %p34, %p36;
	not.pred 	%p38, %p37;
	@%p38 bra 	$L__BB0_16;
$L__BB0_15:
	st.shared.u32 	[%r5], %r124;
	st.shared.u32 	[%r21], %r125;
$L__BB0_16:
	bar.sync 	0;
	setp.eq.s32 	%p39, %r9, 2;
	@%p39 bra 	$L__BB0_23;
	add.s32 	%r128, %r7, -3;
	mov.b32 	%r94, 1;
	shl.b32 	%r95, %r94, %r128;
	xor.b32  	%r29, %r95, %r1;
	setp.le.s32 	%p40, %r29, %r1;
	@%p40 bra 	$L__BB0_22;
	setp.eq.s32 	%p41, %r8, 0;
	shl.b32 	%r96, %r29, 2;
	add.s32 	%r30, %r81, %r96;
	@%p41 bra 	$L__BB0_20;
	setp.ne.s16 	%p42, %rs1, 0;
	setp.eq.s16 	%p43, %rs1, 0;
	ld.shared.u32 	%r127, [%r5];
	ld.shared.u32 	%r126, [%r30];
	setp.lt.s32 	%p44, %r127, %r126;
	and.pred  	%p45, %p43, %p44;
	setp.gt.s32 	%p46, %r127, %r126;
	and.pred  	%p47, %p42, %p46;
	or.pred  	%p48, %p45, %p47;
	@%p48 bra 	$L__BB0_21;
	bra.uni 	$L__BB0_22;
$L__BB0_20:
	setp.ne.s16 	%p49, %rs1, 0;
	setp.eq.s16 	%p50, %rs1, 0;
	ld.shared.u32 	%r127, [%r5];
	ld.shared.u32 	%r126, [%r30];
	setp.gt.s32 	%p51, %r127, %r126;
	and.pred  	%p52, %p50, %p51;
	setp.lt.s32 	%p53, %r127, %r126;
	and.pred  	%p54, %p49, %p53;
	or.pred  	%p55, %p52, %p54;
	not.pred 	%p56, %p55;
	@%p56 bra 	$L__BB0_22;
$L__BB0_21:
	st.shared.u32 	[%r5], %r126;
	st.shared.u32 	[%r30], %r127;
$L__BB0_22:
	bar.sync 	0;
$L__BB0_23:
	setp.lt.u32 	%p57, %r121, 3;
	@%p57 bra 	$L__BB0_46;
	add.s32 	%r129, %r128, 4;
$L__BB0_25:
	add.s32 	%r98, %r129, -5;
	mov.b32 	%r99, 1;
	shl.b32 	%r100, %r99, %r98;
	xor.b32  	%r40, %r100, %r1;
	setp.le.s32 	%p58, %r40, %r1;
	@%p58 bra 	$L__BB0_30;
	setp.ne.s32 	%p59, %r8, 0;
	shl.b32 	%r101, %r40, 2;
	add.s32 	%r41, %r81, %r101;
	@%p59 bra 	$L__BB0_28;
	setp.ne.s16 	%p68, %rs1, 0;
	setp.eq.s16 	%p69, %rs1, 0;
	ld.shared.u32 	%r131, [%r5];
	ld.shared.u32 	%r130, [%r41];
	setp.gt.s32 	%p70, %r131, %r130;
	and.pred  	%p71, %p69, %p70;
	setp.lt.s32 	%p72, %r131, %r130;
	and.pred  	%p73, %p68, %p72;
	or.pred  	%p74, %p71, %p73;
	@%p74 bra 	$L__BB0_29;
	bra.uni 	$L__BB0_30;
$L__BB0_28:
	setp.ne.s16 	%p60, %rs1, 0;
	setp.eq.s16 	%p61, %rs1, 0;
	ld.shared.u32 	%r131, [%r5];
	ld.shared.u32 	%r130, [%r41];
	setp.lt.s32 	%p62, %r131, %r130;
	and.pred  	%p63, %p61, %p62;
	setp.gt.s32 	%p64, %r131, %r130;
	and.pred  	%p65, %p60, %p64;
	or.pred  	%p66, %p63, %p65;
	not.pred 	%p67, %p66;
	@%p67 bra 	$L__BB0_30;
$L__BB0_29:
	st.shared.u32 	[%r5], %r130;
	st.shared.u32 	[%r41], %r131;
$L__BB0_30:
	bar.sync 	0;
	add.s32 	%r103, %r129, -6;
	mov.b32 	%r104, 1;
	shl.b32 	%r105, %r104, %r103;
	xor.b32  	%r48, %r105, %r1;
	setp.le.s32 	%p75, %r48, %r1;
	@%p75 bra 	$L__BB0_35;
	setp.eq.s32 	%p76, %r8, 0;
	shl.b32 	%r106, %r48, 2;
	add.s32 	%r49, %r81, %r106;
	@%p76 bra 	$L__BB0_33;
	setp.ne.s16 	%p77, %rs1, 0;
	setp.eq.s16 	%p78, %rs1, 0;
	ld.shared.u32 	%r133, [%r5];
	ld.shared.u32 	%r132, [%r49];
	setp.lt.s32 	%p79, %r133, %r132;
	and.pred  	%p80, %p78, %p79;
	setp.gt.s32 	%p81, %r133, %r132;
	and.pred  	%p82, %p77, %p81;
	or.pred  	%p83, %p80, %p82;
	@%p83 bra 	$L__BB0_34;
	bra.uni 	$L__BB0_35;
$L__BB0_33:
	setp.ne.s16 	%p84, %rs1, 0;
	setp.eq.s16 	%p85, %rs1, 0;
	ld.shared.u32 	%r133, [%r5];
	ld.shared.u32 	%r132, [%r49];
	setp.gt.s32 	%p86, %r133, %r132;
	and.pred  	%p87, %p85, %p86;
	setp.lt.s32 	%p88, %r133, %r132;
	and.pred  	%p89, %p84, %p88;
	or.pred  	%p90, %p87, %p89;
	not.pred 	%p91, %p90;
	@%p91 bra 	$L__BB0_35;
$L__BB0_34:
	st.shared.u32 	[%r5], %r132;
	st.shared.u32 	[%r49], %r133;
$L__BB0_35:
	bar.sync 	0;
	add.s32 	%r108, %r129, -7;
	mov.b32 	%r109, 1;
	shl.b32 	%r110, %r109, %r108;
	xor.b32  	%r56, %r110, %r1;
	setp.le.s32 	%p92, %r56, %r1;
	@%p92 bra 	$L__BB0_40;
	setp.eq.s32 	%p93, %r8, 0;
	shl.b32 	%r111, %r56, 2;
	add.s32 	%r57, %r81, %r111;
	@%p93 bra 	$L__BB0_38;
	setp.ne.s16 	%p94, %rs1, 0;
	setp.eq.s16 	%p95, %rs1, 0;
	ld.shared.u32 	%r135, [%r5];
	ld.shared.u32 	%r134, [%r57];
	setp.lt.s32 	%p96, %r135, %r134;
	and.pred  	%p97, %p95, %p96;
	setp.gt.s32 	%p98, %r135, %r134;
	and.pred  	%p99, %p94, %p98;
	or.pred  	%p100, %p97, %p99;
	@%p100 bra 	$L__BB0_39;
	bra.uni 	$L__BB0_40;
$L__BB0_38:
	setp.ne.s16 	%p101, %rs1, 0;
	setp.eq.s16 	%p102, %rs1, 0;
	ld.shared.u32 	%r135, [%r5];
	ld.shared.u32 	%r134, [%r57];
	setp.gt.s32 	%p103, %r135, %r134;
	and.pred  	%p104, %p102, %p103;
	setp.lt.s32 	%p105, %r135, %r134;
	and.pred  	%p106, %p101, %p105;
	or.pred  	%p107, %p104, %p106;
	not.pred 	%p108, %p107;
	@%p108 bra 	$L__BB0_40;
$L__BB0_39:
	st.shared.u32 	[%r5], %r134;
	st.shared.u32 	[%r57], %r135;
$L__BB0_40:
	bar.sync 	0;
	add.s32 	%r113, %r129, -8;
	mov.b32 	%r114, 1;
	shl.b32 	%r115, %r114, %r113;
	xor.b32  	%r64, %r115, %r1;
	setp.le.s32 	%p109, %r64, %r1;
	@%p109 bra 	$L__BB0_45;
	setp.eq.s32 	%p110, %r8, 0;
	shl.b32 	%r116, %r64, 2;
	add.s32 	%r65, %r81, %r116;
	@%p110 bra 	$L__BB0_43;
	setp.ne.s16 	%p111, %rs1, 0;
	setp.eq.s16 	%p112, %rs1, 0;
	ld.shared.u32 	%r137, [%r5];
	ld.shared.u32 	%r136, [%r65];
	setp.lt.s32 	%p113, %r137, %r136;
	and.pred  	%p114, %p112, %p113;
	setp.gt.s32 	%p115, %r137, %r136;
	and.pred  	%p116, %p111, %p115;
	or.pred  	%p117, %p114, %p116;
	@%p117 bra 	$L__BB0_44;
	bra.uni 	$L__BB0_45;
$L__BB0_43:
	setp.ne.s16 	%p118, %rs1, 0;
	setp.eq.s16 	%p119, %rs1, 0;
	ld.shared.u32 	%r137, [%r5];
	ld.shared.u32 	%r136, [%r65];
	setp.gt.s32 	%p120, %r137, %r136;
	and.pred  	%p121, %p119, %p120;
	setp.lt.s32 	%p122, %r137, %r136;
	and.pred  	%p123, %p118, %p122;
	or.pred  	%p124, %p121, %p123;
	not.pred 	%p125, %p124;
	@%p125 bra 	$L__BB0_45;
$L__BB0_44:
	st.shared.u32 	[%r5], %r136;
	st.shared.u32 	[%r65], %r137;
$L__BB0_45:
	bar.sync 	0;
	add.s32 	%r129, %r129, -4;
	setp.gt.s32 	%p126, %r129, 4;
	@%p126 bra 	$L__BB0_25;
$L__BB0_46:
	add.s32 	%r120, %r7, 1;
	setp.ne.s32 	%p127, %r7, %r74;
	mov.u32 	%r121, %r7;
	@%p127 bra 	$L__BB0_4;
$L__BB0_47:
	setp.ge.s32 	%p128, %r1, %r2;
	@%p128 bra 	$L__BB0_49;
	ld.shared.u32 	%r118, [%r5];
	st.global.u32 	[%rd1], %r118;
$L__BB0_49:
	ret;

}
	// .globl	_Z12bitonic_sortPiii
.visible .entry _Z12bitonic_sortPiii(
	.param .u64 .ptr .align 1 _Z12bitonic_sortPiii_param_0,
	.param .u32 _Z12bitonic_sortPiii_param_1,
	.param .u32 _Z12bitonic_sortPiii_param_2
)
{
	.reg .pred 	%p<5>;
	.reg .b32 	%r<16>;
	.reg .b64 	%rd<11>;

	ld.param.u64 	%rd6, [_Z12bitonic_sortPiii_param_0];
	ld.param.u32 	%r7, [_Z12bitonic_sortPiii_param_1];
	ld.param.u32 	%r8, [_Z12bitonic_sortPiii_param_2];
	cvta.to.global.u64 	%rd1, %rd6;
	mov.u32 	%r9, %tid.x;
	mov.u32 	%r10, %ntid.x;
	mov.u32 	%r11, %ctaid.x;
	mad.lo.s32 	%r1, %r10, %r11, %r9;
	mov.b32 	%r12, 1;
	shl.b32 	%r13, %r12, %r8;
	xor.b32  	%r2, %r13, %r1;
	setp.le.s32 	%p1, %r2, %r1;
	@%p1 bra 	$L__BB1_6;
	shr.u32 	%r14, %r1, %r7;
	and.b32  	%r15, %r14, 1;
	setp.eq.b32 	%p2, %r15, 1;
	@%p2 bra 	$L__BB1_4;
	mul.wide.s32 	%rd9, %r1, 4;
	add.s64 	%rd2, %rd1, %rd9;
	ld.global.u32 	%r3, [%rd2];
	mul.wide.s32 	%rd10, %r2, 4;
	add.s64 	%rd3, %rd1, %rd10;
	ld.global.u32 	%r4, [%rd3];
	setp.le.s32 	%p4, %r3, %r4;
	@%p4 bra 	$L__BB1_6;
	st.global.u32 	[%rd2], %r4;
	st.global.u32 	[%rd3], %r3;
	bra.uni 	$L__BB1_6;
$L__BB1_4:
	mul.wide.s32 	%rd7, %r1, 4;
	add.s64 	%rd4, %rd1, %rd7;
	ld.global.u32 	%r5, [%rd4];
	mul.wide.s32 	%rd8, %r2, 4;
	add.s64 	%rd5, %rd1, %rd8;
	ld.global.u32 	%r6, [%rd5];
	setp.ge.s32 	%p3, %r5, %r6;
	@%p3 bra 	$L__BB1_6;
	st.global.u32 	[%rd4], %r6;
	st.global.u32 	[%rd5], %r5;
$L__BB1_6:
	ret;

}


// ===== COMPILED SASS (sm_100) =====

	.target	sm_100

	.elftype	@"ET_EXEC"


//--------------------- .note.nv.tkinfo           --------------------------
	.section	.note.nv.tkinfo,"",@"SHT_NOTE"
	.sectionflags	@"SHF_NOTE_NV_TKINFO"
	.tkinfo
        /*0018*/ 	.word	0x00000002
        /*0030*/ 	.string	""
        /*0030*/ 	.string	"ptxas"
        /*0030*/ 	.string	"Cuda compilation tools, release 13.0, V13.0.88"
        /*0030*/ 	.string	"Build cuda_13.0.r13.0/compiler.36424714_0"
        /*0030*/ 	.string	"-arch sm_100 -m 64 "



//--------------------- .note.nv.cuinfo           --------------------------
	.section	.note.nv.cuinfo,"",@"SHT_NOTE"
	.sectionflags	@"SHF_NOTE_NV_CUINFO"
        /*0018*/ 	.short	0x0002
        /*001a*/ 	.short	0x0064
        /*001c*/ 	.short	0x0082
	.zero		2


//--------------------- .nv.info                  --------------------------
	.section	.nv.info,"",@"SHT_CUDA_INFO"
	.align	4


	//----- nvinfo : EIATTR_REGCOUNT
	.align		4
        /*0000*/ 	.byte	0x04, 0x2f
        /*0002*/ 	.short	(.L_1 - .L_0)
	.align		4
.L_0:
        /*0004*/ 	.word	index@(_Z19bitonic_sort_sharedPii)
        /*0008*/ 	.word	0x0000000b


	//----- nvinfo : EIATTR_FRAME_SIZE
	.align		4
.L_1:
        /*000c*/ 	.byte	0x04, 0x11
        /*000e*/ 	.short	(.L_3 - .L_2)
	.align		4
.L_2:
        /*0010*/ 	.word	index@(_Z19bitonic_sort_sharedPii)
        /*0014*/ 	.word	0x00000000


	//----- nvinfo : EIATTR_REGCOUNT
	.align		4
.L_3:
        /*0018*/ 	.byte	0x04, 0x2f
        /*001a*/ 	.short	(.L_5 - .L_4)
	.align		4
.L_4:
        /*001c*/ 	.word	index@(_Z12bitonic_sortPiii)
        /*0020*/ 	.word	0x0000000c


	//----- nvinfo : EIATTR_FRAME_SIZE
	.align		4
.L_5:
        /*0024*/ 	.byte	0x04, 0x11
        /*0026*/ 	.short	(.L_7 - .L_6)
	.align		4
.L_6:
        /*0028*/ 	.word	index@(_Z12bitonic_sortPiii)
        /*002c*/ 	.word	0x00000000


	//----- nvinfo : EIATTR_MIN_STACK_SIZE
	.align		4
.L_7:
        /*0030*/ 	.byte	0x04, 0x12
        /*0032*/ 	.short	(.L_9 - .L_8)
	.align		4
.L_8:
        /*0034*/ 	.word	index@(_Z12bitonic_sortPiii)
        /*0038*/ 	.word	0x00000000


	//----- nvinfo : EIATTR_MIN_STACK_SIZE
	.align		4
.L_9:
        /*003c*/ 	.byte	0x04, 0x12
        /*003e*/ 	.short	(.L_11 - .L_10)
	.align		4
.L_10:
        /*0040*/ 	.word	index@(_Z19bitonic_sort_sharedPii)
        /*0044*/ 	.word	0x00000000
.L_11:


//--------------------- .nv.compat                --------------------------
	.section	.nv.compat,"",@"SHT_CUDA_COMPAT_INFO"
	.align	4
        /*0000*/ 	.byte	0x02, 0x09, 0x00, 0x00, 0x02, 0x02, 0x01, 0x00, 0x02, 0x05, 0x05, 0x00, 0x03, 0x07, 0x01, 0x01
        /*0010*/ 	.byte	0x02, 0x03, 0x00, 0x00, 0x02, 0x06, 0x01, 0x00, 0x04, 0x0b, 0x08, 0x00, 0x09, 0x00, 0x00, 0x00
        /*0020*/ 	.byte	0x00, 0x00, 0x00, 0x00


//--------------------- .nv.info._Z12bitonic_sortPiii --------------------------
	.section	.nv.info._Z12bitonic_sortPiii,"",@"SHT_CUDA_INFO"
	.sectionflags	@""
	.align	4


	//----- nvinfo : EIATTR_CUDA_API_VERSION
	.align		4
        /*0000*/ 	.byte	0x04, 0x37
        /*0002*/ 	.short	(.L_13 - .L_12)
.L_12:
        /*0004*/ 	.word	0x00000082


	//----- nvinfo : EIATTR_KPARAM_INFO
	.align		4
.L_13:
        /*0008*/ 	.byte	0x04, 0x17
        /*000a*/ 	.short	(.L_15 - .L_14)
.L_14:
        /*000c*/ 	.word	0x00000000
        /*0010*/ 	.short	0x0002
        /*0012*/ 	.short	0x000c
        /*0014*/ 	.byte	0x00, 0xf0, 0x11, 0x00


	//----- nvinfo : EIATTR_KPARAM_INFO
	.align		4
.L_15:
        /*0018*/ 	.byte	0x04, 0x17
        /*001a*/ 	.short	(.L_17 - .L_16)
.L_16:
        /*001c*/ 	.word	0x00000000
        /*0020*/ 	.short	0x0001
        /*0022*/ 	.short	0x0008
        /*0024*/ 	.byte	0x00, 0xf0, 0x11, 0x00


	//----- nvinfo : EIATTR_KPARAM_INFO
	.align		4
.L_17:
        /*0028*/ 	.byte	0x04, 0x17
        /*002a*/ 	.short	(.L_19 - .L_18)
.L_18:
        /*002c*/ 	.word	0x00000000
        /*0030*/ 	.short	0x0000
        /*0032*/ 	.short	0x0000
        /*0034*/ 	.byte	0x00, 0xf5, 0x21, 0x00


	//----- nvinfo : EIATTR_SPARSE_MMA_MASK
	.align		4
.L_19:
        /*0038*/ 	.byte	0x03, 0x50
        /*003a*/ 	.short	0x0000


	//----- nvinfo : EIATTR_MAXREG_COUNT
	.align		4
        /*003c*/ 	.byte	0x03, 0x1b
        /*003e*/ 	.short	0x00ff


	//----- nvinfo : EIATTR_MERCURY_ISA_VERSION
	.align		4
        /*0040*/ 	.byte	0x03, 0x5f
        /*0042*/ 	.short	0x0101


	//----- nvinfo : EIATTR_VRC_CTA_INIT_COUNT
	.align		4
        /*0044*/ 	.byte	0x02, 0x4a
	.zero		1
	.zero		1


	//----- nvinfo : EIATTR_EXIT_INSTR_OFFSETS
	.align		4
        /*0048*/ 	.byte	0x04, 0x1c
        /*004a*/ 	.short	(.L_21 - .L_20)


	//   ....[0]....
.L_20:
        /*004c*/ 	.word	0x000000a0


	//   ....[1]....
        /*0050*/ 	.word	0x00000170


	//   ....[2]....
        /*0054*/ 	.word	0x000001a0


	//   ....[3]....
        /*0058*/ 	.word	0x00000210


	//   ....[4]....
        /*005c*/ 	.word	0x00000240


	//----- nvinfo : EIATTR_CRS_STACK_SIZE
	.align		4
.L_21:
        /*0060*/ 	.byte	0x04, 0x1e
        /*0062*/ 	.short	(.L_23 - .L_22)
.L_22:
        /*0064*/ 	.word	0x00000000


	//----- nvinfo : EIATTR_CBANK_PARAM_SIZE
	.align		4
.L_23:
        /*0068*/ 	.byte	0x03, 0x19
        /*006a*/ 	.short	0x0010


	//----- nvinfo : EIATTR_PARAM_CBANK
	.align		4
        /*006c*/ 	.byte	0x04, 0x0a
        /*006e*/ 	.short	(.L_25 - .L_24)
	.align		4
.L_24:
        /*0070*/ 	.word	index@(.nv.constant0._Z12bitonic_sortPiii)
        /*0074*/ 	.short	0x0380
        /*0076*/ 	.short	0x0010


	//----- nvinfo : EIATTR_SW_WAR
	.align		4
.L_25:
        /*0078*/ 	.byte	0x04, 0x36
        /*007a*/ 	.short	(.L_27 - .L_26)
.L_26:
        /*007c*/ 	.word	0x00000008
.L_27:


//--------------------- .nv.info._Z19bitonic_sort_sharedPii --------------------------
	.section	.nv.info._Z19bitonic_sort_sharedPii,"",@"SHT_CUDA_INFO"
	.sectionflags	@""
	.align	4


	//----- nvinfo : EIATTR_CUDA_API_VERSION
	.align		4
        /*0000*/ 	.byte	0x04, 0x37
        /*0002*/ 	.short	(.L_29 - .L_28)
.L_28:
        /*0004*/ 	.word	0x00000082


	//----- nvinfo : EIATTR_KPARAM_INFO
	.align		4
.L_29:
        /*0008*/ 	.byte	0x04, 0x17
        /*000a*/ 	.short	(.L_31 - .L_30)
.L_30:
        /*000c*/ 	.word	0x00000000
        /*0010*/ 	.short	0x0001
        /*0012*/ 	.short	0x0008
        /*0014*/ 	.byte	0x00, 0xf0, 0x11, 0x00


	//----- nvinfo : EIATTR_KPARAM_INFO
	.align		4
.L_31:
        /*0018*/ 	.byte	0x04, 0x17
        /*001a*/ 	.short	(.L_33 - .L_32)
.L_32:
        /*001c*/ 	.word	0x00000000
        /*0020*/ 	.short	0x0000
        /*0022*/ 	.short	0x0000
        /*0024*/ 	.byte	0x00, 0xf5, 0x21, 0x00


	//----- nvinfo : EIATTR_SPARSE_MMA_MASK
	.align		4
.L_33:
        /*0028*/ 	.byte	0x03, 0x50
        /*002a*/ 	.short	0x0000


	//----- nvinfo : EIATTR_MAXREG_COUNT
	.align		4
        /*002c*/ 	.byte	0x03, 0x1b
        /*002e*/ 	.short	0x00ff


	//----- nvinfo : EIATTR_NUM_BARRIERS
	.align		4
        /*0030*/ 	.byte	0x02, 0x4c
        /*0032*/ 	.byte	0x01
	.zero		1


	//----- nvinfo : EIATTR_MERCURY_ISA_VERSION
	.align		4
        /*0034*/ 	.byte	0x03, 0x5f
        /*0036*/ 	.short	0x0101


	//----- nvinfo : EIATTR_VRC_CTA_INIT_COUNT
	.align		4
        /*0038*/ 	.byte	0x02, 0x4a
	.zero		1
	.zero		1


	//----- nvinfo : EIATTR_EXIT_INSTR_OFFSETS
	.align		4
        /*003c*/ 	.byte	0x04, 0x1c
        /*003e*/ 	.short	(.L_35 - .L_34)


	//   ....[0]....
.L_34:
        /*0040*/ 	.word	0x00001260


	//   ....[1]....
        /*0044*/ 	.word	0x00001290


	//----- nvinfo : EIATTR_CRS_STACK_SIZE
	.align		4
.L_35:
        /*0048*/ 	.byte	0x04, 0x1e
        /*004a*/ 	.short	(.L_37 - .L_36)
.L_36:
        /*004c*/ 	.word	0x00000000


	//----- nvinfo : EIATTR_CBANK_PARAM_SIZE
	.align		4
.L_37:
        /*0050*/ 	.byte	0x03, 0x19
        /*0052*/ 	.short	0x000c


	//----- nvinfo : EIATTR_PARAM_CBANK
	.align		4
        /*0054*/ 	.byte	0x04, 0x0a
        /*0056*/ 	.short	(.L_39 - .L_38)
	.align		4
.L_38:
        /*0058*/ 	.word	index@(.nv.constant0._Z19bitonic_sort_sharedPii)
        /*005c*/ 	.short	0x0380
        /*005e*/ 	.short	0x000c


	//----- nvinfo : EIATTR_SW_WAR
	.align		4
.L_39:
        /*0060*/ 	.byte	0x04, 0x36
        /*0062*/ 	.short	(.L_41 - .L_40)
.L_40:
        /*0064*/ 	.word	0x00000008
.L_41:


//--------------------- .nv.callgraph             --------------------------
	.section	.nv.callgraph,"",@"SHT_CUDA_CALLGRAPH"
	.align	4
	.sectionentsize	8
	.align		4
        /*0000*/ 	.word	0x00000000
	.align		4
        /*0004*/ 	.word	0xffffffff
	.align		4
        /*0008*/ 	.word	0x00000000
	.align		4
        /*000c*/ 	.word	0xfffffffe
	.align		4
        /*0010*/ 	.word	0x00000000
	.align		4
        /*0014*/ 	.word	0xfffffffd
	.align		4
        /*0018*/ 	.word	0x00000000
	.align		4
        /*001c*/ 	.word	0xfffffffc


//--------------------- .text._Z12bitonic_sortPiii --------------------------
	.section	.text._Z12bitonic_sortPiii,"ax",@progbits
	.align	128
        .global         _Z12bitonic_sortPiii
        .type           _Z12bitonic_sortPiii,@function
        .size           _Z12bitonic_sortPiii,(.L_x_43 - _Z12bitonic_sortPiii)
        .other          _Z12bitonic_sortPiii,@"STO_CUDA_ENTRY STV_DEFAULT"
_Z12bitonic_sortPiii:
.text._Z12bitonic_sortPiii:
[----:B------:R-:W-:Y:S01]  /*0000*/  LDC R1, c[0x0][0x37c] ;  /* 0x0000df00ff017b82 */ /* 0x000fe20000000800 */
[----:B------:R-:W0:Y:S01]  /*0010*/  S2R R7, SR_TID.X ;  /* 0x0000000000077919 */ /* 0x000e220000002100 */
[----:B------:R-:W1:Y:S01]  /*0020*/  LDCU UR4, c[0x0][0x38c] ;  /* 0x00007180ff0477ac */ /* 0x000e620008000800 */
[----:B------:R-:W0:Y:S01]  /*0030*/  S2R R0, SR_CTAID.X ;  /* 0x0000000000007919 */ /* 0x000e220000002500 */
[----:B------:R-:W0:Y:S01]  /*0040*/  LDCU UR6, c[0x0][0x360] ;  /* 0x00006c00ff0677ac */ /* 0x000e220008000800 */
[----:B------:R-:W-:Y:S02]  /*0050*/  UMOV UR5, 0x1 ;  /* 0x0000000100057882 */ /* 0x000fe40000000000 */
[----:B-1----:R-:W-:Y:S01]  /*0060*/  USHF.L.U32 UR4, UR5, UR4, URZ ;  /* 0x0000000405047299 */ /* 0x002fe200080006ff */
[----:B0-----:R-:W-:-:S05]  /*0070*/  IMAD R7, R0, UR6, R7 ;  /* 0x0000000600077c24 */ /* 0x001fca000f8e0207 */
[----:B------:R-:W-:-:S04]  /*0080*/  LOP3.LUT R9, R7, UR4, RZ, 0x3c, !PT ;  /* 0x0000000407097c12 */ /* 0x000fc8000f8e3cff */
[----:B------:R-:W-:-:S13]  /*0090*/  ISETP.GT.AND P0, PT, R9, R7, PT ;  /* 0x000000070900720c */ /* 0x000fda0003f04270 */
[----:B------:R-:W-:Y:S05]  /*00a0*/  @!P0 EXIT ;  /* 0x000000000000894d */ /* 0x000fea0003800000 */
[----:B------:R-:W0:Y:S02]  /*00b0*/  LDCU UR4, c[0x0][0x388] ;  /* 0x00007100ff0477ac */ /* 0x000e240008000800 */
[----:B0-----:R-:W-:Y:S01]  /*00c0*/  SHF.R.U32.HI R0, RZ, UR4, R7 ;  /* 0x00000004ff007c19 */ /* 0x001fe20008011607 */
[----:B------:R-:W0:Y:S03]  /*00d0*/  LDCU.64 UR4, c[0x0][0x358] ;  /* 0x00006b00ff0477ac */ /* 0x000e260008000a00 */
[----:B------:R-:W-:-:S04]  /*00e0*/  LOP3.LUT R0, R0, 0x1, RZ, 0xc0, !PT ;  /* 0x0000000100007812 */ /* 0x000fc800078ec0ff */
[----:B------:R-:W-:-:S13]  /*00f0*/  ISETP.NE.U32.AND P0, PT, R0, 0x1, PT ;  /* 0x000000010000780c */ /* 0x000fda0003f05070 */
[----:B0-----:R-:W-:Y:S05]  /*0100*/  @!P0 BRA `(.L_x_0) ;  /* 0x0000000000288947 */ /* 0x001fea0003800000 */
[----:B------:R-:W0:Y:S02]  /*0110*/  LDC.64 R4, c[0x0][0x380] ;  /* 0x0000e000ff047b82 */ /* 0x000e240000000a00 */
[----:B0-----:R-:W-:-:S04]  /*0120*/  IMAD.WIDE R2, R7, 0x4, R4 ;  /* 0x0000000407027825 */ /* 0x001fc800078e0204 */
[----:B------:R-:W-:Y:S01]  /*0130*/  IMAD.WIDE R4, R9, 0x4, R4 ;  /* 0x0000000409047825 */ /* 0x000fe200078e0204 */
[----:B------:R-:W2:Y:S04]  /*0140*/  LDG.E R7, desc[UR4][R2.64] ;  /* 0x0000000402077981 */ /* 0x000ea8000c1e1900 */
[----:B------:R-:W2:Y:S02]  /*0150*/  LDG.E R0, desc[UR4][R4.64] ;  /* 0x0000000404007981 */ /* 0x000ea4000c1e1900 */
[----:B--2---:R-:W-:-:S13]  /*0160*/  ISETP.GT.AND P0, PT, R7, R0, PT ;  /* 0x000000000700720c */ /* 0x004fda0003f04270 */
[----:B------:R-:W-:Y:S05]  /*0170*/  @!P0 EXIT ;  /* 0x000000000000894d */ /* 0x000fea0003800000 */
[----:B------:R-:W-:Y:S04]  /*0180*/  STG.E desc[UR4][R2.64], R0 ;  /* 0x0000000002007986 */ /* 0x000fe8000c101904 */
[----:B------:R-:W-:Y:S01]  /*0190*/  STG.E desc[UR4][R4.64], R7 ;  /* 0x0000000704007986 */ /* 0x000fe2000c101904 */
[----:B------:R-:W-:Y:S05]  /*01a0*/  EXIT ;  /* 0x000000000000794d */ /* 0x000fea0003800000 */
.L_x_0:
[----:B------:R-:W0:Y:S02]  /*01b0*/  LDC.64 R2, c[0x0][0x380] ;  /* 0x0000e000ff027b82 */ /* 0x000e240000000a00 */
[----:B0-----:R-:W-:-:S04]  /*01c0*/  IMAD.WIDE R4, R7, 0x4, R2 ;  /* 0x0000000407047825 */ /* 0x001fc800078e0202 */
[----:B------:R-:W-:Y:S01]  /*01d0*/  IMAD.WIDE R2, R9, 0x4, R2 ;  /* 0x0000000409027825 */ /* 0x000fe200078e0202 */
[----:B------:R-:W2:Y:S04]  /*01e0*/  LDG.E R7, desc[UR4][R4.64] ;  /* 0x0000000404077981 */ /* 0x000ea8000c1e1900 */
[----:B------:R-:W2:Y:S02]  /*01f0*/  LDG.E R0, desc[UR4][R2.64] ;  /* 0x0000000402007981 */ /* 0x000ea4000c1e1900 */
[----:B--2---:R-:W-:-:S13]  /*0200*/  ISETP.GE.AND P0, PT, R7, R0, PT ;  /* 0x000000000700720c */ /* 0x004fda0003f06270 */
[----:B------:R-:W-:Y:S05]  /*0210*/  @P0 EXIT ;  /* 0x000000000000094d */ /* 0x000fea0003800000 */
[----:B------:R-:W-:Y:S04]  /*0220*/  STG.E desc[UR4][R4.64], R0 ;  /* 0x0000000004007986 */ /* 0x000fe8000c101904 */
[----:B------:R-:W-:Y:S01]  /*0230*/  STG.E desc[UR4][R2.64], R7 ;  /* 0x0000000702007986 */ /* 0x000fe2000c101904 */
[----:B------:R-:W-:Y:S05]  /*0240*/  EXIT ;  /* 0x000000000000794d */ /* 0x000fea0003800000 */
.L_x_1:
[----:B------:R-:W-:-:S00]  /*0250*/  BRA `(.L_x_1) ;  /* 0xfffffffc00fc7947 */ /* 0x000fc0000383ffff */
[----:B------:R-:W-:-:S00]  /*0260*/  NOP ;  /* 0x0000000000007918 */ /* 0x000fc00000000000 */
        /* <DEDUP_REMOVED lines=9> */
.L_x_43:


//--------------------- .text._Z19bitonic_sort_sharedPii --------------------------
	.section	.text._Z19bitonic_sort_sharedPii,"ax",@progbits
	.align	128
        .global         _Z19bitonic_sort_sharedPii
        .type           _Z19bitonic_sort_sharedPii,@function
        .size           _Z19bitonic_sort_sharedPii,(.L_x_44 - _Z19bitonic_sort_sharedPii)
        .other          _Z19bitonic_sort_sharedPii,@"STO_CUDA_ENTRY STV_DEFAULT"
_Z19bitonic_sort_sharedPii:
.text._Z19bitonic_sort_sharedPii:
[----:B------:R-:W-:Y:S01]  /*0000*/  LDC R1, c[0x0][0x37c] ;  /* 0x0000df00ff017b82 */ /* 0x000fe20000000800 */
[----:B------:R-:W0:Y:S01]  /*0010*/  S2R R0, SR_TID.X ;  /* 0x0000000000007919 */ /* 0x000e220000002100 */
[----:B------:R-:W1:Y:S06]  /*0020*/  LDCU UR8, c[0x0][0x388] ;  /* 0x00007100ff0877ac */ /* 0x000e6c0008000800 */
[----:B------:R-:W2:Y:S01]  /*0030*/  S2UR UR5, SR_CTAID.X ;  /* 0x00000000000579c3 */ /* 0x000ea20000002500 */
[----:B------:R-:W-:Y:S01]  /*0040*/  UMOV UR6, 0x1 ;  /* 0x0000000100067882 */ /* 0x000fe20000000000 */
[----:B------:R-:W3:Y:S06]  /*0050*/  LDCU.64 UR12, c[0x0][0x358] ;  /* 0x00006b00ff0c77ac */ /* 0x000eec0008000a00 */
[----:B------:R-:W2:Y:S08]  /*0060*/  LDC R5, c[0x0][0x360] ;  /* 0x0000d800ff057b82 */ /* 0x000eb00000000800 */
[----:B------:R-:W4:Y:S01]  /*0070*/  LDC.64 R2, c[0x0][0x380] ;  /* 0x0000e000ff027b82 */ /* 0x000f220000000a00 */
[----:B-1----:R-:W-:-:S06]  /*0080*/  USHF.L.U32 UR6, UR6, UR8, URZ ;  /* 0x0000000806067299 */ /* 0x002fcc00080006ff */
[----:B0-----:R-:W-:Y:S01]  /*0090*/  ISETP.GE.AND P0, PT, R0, UR6, PT ;  /* 0x0000000600007c0c */ /* 0x001fe2000bf06270 */
[----:B--2---:R-:W-:-:S04]  /*00a0*/  IMAD R5, R5, UR5, R0 ;  /* 0x0000000505057c24 */ /* 0x004fc8000f8e0200 */
[----:B----4-:R-:W-:-:S04]  /*00b0*/  IMAD.WIDE R2, R5, 0x4, R2 ;  /* 0x0000000405027825 */ /* 0x010fc800078e0202 */
[----:B------:R-:W-:-:S06]  /*00c0*/  IMAD.MOV.U32 R5, RZ, RZ, 0x7fffffff ;  /* 0x7fffffffff057424 */ /* 0x000fcc00078e00ff */
[----:B---3--:R-:W2:Y:S01]  /*00d0*/  @!P0 LDG.E R5, desc[UR12][R2.64] ;  /* 0x0000000c02058981 */ /* 0x008ea2000c1e1900 */
[----:B------:R-:W0:Y:S01]  /*00e0*/  S2UR UR7, SR_CgaCtaId ;  /* 0x00000000000779c3 */ /* 0x000e220000008800 */
[----:B------:R-:W-:Y:S01]  /*00f0*/  UMOV UR4, 0x400 ;  /* 0x0000040000047882 */ /* 0x000fe20000000000 */
[----:B------:R-:W-:Y:S02]  /*0100*/  UISETP.GE.AND UP0, UPT, UR8, 0x1, UPT ;  /* 0x000000010800788c */ /* 0x000fe4000bf06270 */
[----:B0-----:R-:W-:-:S06]  /*0110*/  ULEA UR7, UR7, UR4, 0x18 ;  /* 0x0000000407077291 */ /* 0x001fcc000f8ec0ff */
[----:B------:R-:W-:-:S05]  /*0120*/  LEA R4, R0, UR7, 0x2 ;  /* 0x0000000700047c11 */ /* 0x000fca000f8e10ff */
[----:B--2---:R0:W-:Y:S01]  /*0130*/  STS [R4], R5 ;  /* 0x0000000504007388 */ /* 0x0041e20000000800 */
[----:B------:R-:W-:Y:S06]  /*0140*/  BAR.SYNC.DEFER_BLOCKING 0x0 ;  /* 0x0000000000007b1d */ /* 0x000fec0000010000 */
[----:B------:R-:W-:Y:S05]  /*0150*/  BRA.U !UP0, `(.L_x_2) ;  /* 0x00000011083c7547 */ /* 0x000fea000b800000 */
[----:B------:R-:W-:Y:S01]  /*0160*/  ULOP3.LUT UR5, UR5, 0x1, URZ, 0xc0, !UPT ;  /* 0x0000000105057892 */ /* 0x000fe2000f8ec0ff */
[----:B------:R-:W-:Y:S01]  /*0170*/  UMOV UR8, 0x1 ;  /* 0x0000000100087882 */ /* 0x000fe20000000000 */
[----:B------:R-:W-:-:S10]  /*0180*/  UMOV UR4, URZ ;  /* 0x000000ff00047c82 */ /* 0x000fd40008000000 */
.L_x_41:
[----:B------:R-:W-:Y:S01]  /*0190*/  ULOP3.LUT UP0, UR14, UR8, 0x3, URZ, 0xc0, !UPT ;  /* 0x00000003080e7892 */ /* 0x000fe2000f80c0ff */
[----:B------:R-:W-:Y:S02]  /*01a0*/  UMOV UR10, 0x1 ;  /* 0x00000001000a7882 */ /* 0x000fe40000000000 */
[----:B------:R-:W-:-:S06]  /*01b0*/  USHF.L.U32 UR9, UR10, UR8, URZ ;  /* 0x000000080a097299 */ /* 0x000fcc00080006ff */
[----:B------:R-:W-:Y:S01]  /*01c0*/  LOP3.LUT R7, R0, UR9, RZ, 0xc0, !PT ;  /* 0x0000000900077c12 */ /* 0x000fe2000f8ec0ff */
[----:B------:R-:W-:Y:S01]  /*01d0*/  UMOV UR9, UR8 ;  /* 0x0000000800097c82 */ /* 0x000fe20008000000 */
[----:B0-----:R-:W-:Y:S05]  /*01e0*/  BRA.U !UP0, `(.L_x_3) ;  /* 0x0000000508b47547 */ /* 0x001fea000b800000 */
[----:B------:R-:W-:Y:S01]  /*01f0*/  UIADD3 UR9, UPT, UPT, UR8, -0x1, URZ ;  /* 0xffffffff08097890 */ /* 0x000fe2000fffe0ff */
[----:B------:R-:W-:Y:S03]  /*0200*/  BSSY.RECONVERGENT B0, `(.L_x_4) ;  /* 0x000001f000007945 */ /* 0x000fe60003800200 */
[----:B------:R-:W-:-:S06]  /*0210*/  USHF.L.U32 UR11, UR10, UR9, URZ ;  /* 0x000000090a0b7299 */ /* 0x000fcc00080006ff */
[----:B0-----:R-:W-:-:S04]  /*0220*/  LOP3.LUT R5, R0, UR11, RZ, 0x3c, !PT ;  /* 0x0000000b00057c12 */ /* 0x001fc8000f8e3cff */
[----:B------:R-:W-:-:S13]  /*0230*/  ISETP.GT.AND P0, PT, R5, R0, PT ;  /* 0x000000000500720c */ /* 0x000fda0003f04270 */
[----:B------:R-:W-:Y:S05]  /*0240*/  @!P0 BRA `(.L_x_5) ;  /* 0x0000000000688947 */ /* 0x000fea0003800000 */
[----:B------:R-:W-:Y:S01]  /*0250*/  ISETP.NE.AND P0, PT, R7, RZ, PT ;  /* 0x000000ff0700720c */ /* 0x000fe20003f05270 */
[----:B------:R-:W-:Y:S01]  /*0260*/  BSSY.RELIABLE B1, `(.L_x_6) ;  /* 0x0000016000017945 */ /* 0x000fe20003800100 */
[----:B------:R-:W-:-:S11]  /*0270*/  LEA R8, R5, UR7, 0x2 ;  /* 0x0000000705087c11 */ /* 0x000fd6000f8e10ff */
[----:B------:R-:W-:Y:S05]  /*0280*/  @!P0 BRA `(.L_x_7) ;  /* 0x0000000000288947 */ /* 0x000fea0003800000 */
[----:B------:R-:W-:Y:S04]  /*0290*/  LDS R5, [R4] ;  /* 0x0000000004057984 */ /* 0x000fe80000000800 */
[----:B------:R-:W0:Y:S02]  /*02a0*/  LDS R6, [R8] ;  /* 0x0000000008067984 */ /* 0x000e240000000800 */
[CC--:B0-----:R-:W-:Y:S02]  /*02b0*/  ISETP.GE.AND P0, PT, R5.reuse, R6.reuse, PT ;  /* 0x000000060500720c */ /* 0x0c1fe40003f06270 */
[----:B------:R-:W-:Y:S02]  /*02c0*/  ISETP.GT.AND P1, PT, R5, R6, PT ;  /* 0x000000060500720c */ /* 0x000fe40003f24270 */
[----:B------:R-:W-:-:S02]  /*02d0*/  ISETP.EQ.AND P0, PT, RZ, UR5, !P0 ;  /* 0x00000005ff007c0c */ /* 0x000fc4000c702270 */
[----:B------:R-:W-:-:S04]  /*02e0*/  ISETP.NE.AND P1, PT, RZ, UR5, P1 ;  /* 0x00000005ff007c0c */ /* 0x000fc80008f25270 */
[----:B------:R-:W-:-:S13]  /*02f0*/  PLOP3.LUT P0, PT, P0, P1, PT, 0xf8, 0x8f ;  /* 0x00000000008f781c */ /* 0x000fda0000703f70 */
[----:B------:R-:W-:Y:S05]  /*0300*/  @!P0 BREAK.RELIABLE B1 ;  /* 0x0000000000018942 */ /* 0x000fea0003800100 */
[----:B------:R-:W-:Y:S05]  /*0310*/  @P0 BRA `(.L_x_8) ;  /* 0x0000000000280947 */ /* 0x000fea0003800000 */
[----:B------:R-:W-:Y:S05]  /*0320*/  BRA `(.L_x_5) ;  /* 0x0000000000307947 */ /* 0x000fea0003800000 */
.L_x_7:
[----:B------:R-:W-:Y:S04]  /*0330*/  LDS R5, [R4] ;  /* 0x0000000004057984 */ /* 0x000fe80000000800 */
[----:B------:R-:W0:Y:S02]  /*0340*/  LDS R6, [R8] ;  /* 0x0000000008067984 */ /* 0x000e240000000800 */
[CC--:B0-----:R-:W-:Y:S02]  /*0350*/  ISETP.GT.AND P0, PT, R5.reuse, R6.reuse, PT ;  /* 0x000000060500720c */ /* 0x0c1fe40003f04270 */
[----:B------:R-:W-:Y:S02]  /*0360*/  ISETP.GE.AND P1, PT, R5, R6, PT ;  /* 0x000000060500720c */ /* 0x000fe40003f26270 */
[----:B------:R-:W-:-:S02]  /*0370*/  ISETP.EQ.AND P0, PT, RZ, UR5, P0 ;  /* 0x00000005ff007c0c */ /* 0x000fc40008702270 */
[----:B------:R-:W-:-:S04]  /*0380*/  ISETP.NE.AND P1, PT, RZ, UR5, !P1 ;  /* 0x00000005ff007c0c */ /* 0x000fc8000cf25270 */
[----:B------:R-:W-:-:S13]  /*0390*/  PLOP3.LUT P0, PT, P0, P1, PT, 0xf8, 0x8f ;  /* 0x00000000008f781c */ /* 0x000fda0000703f70 */
[----:B------:R-:W-:Y:S05]  /*03a0*/  @!P0 BREAK.RELIABLE B1 ;  /* 0x0000000000018942 */ /* 0x000fea0003800100 */
[----:B------:R-:W-:Y:S05]  /*03b0*/  @!P0 BRA `(.L_x_5) ;  /* 0x00000000000c8947 */ /* 0x000fea0003800000 */
.L_x_8:
[----:B------:R-:W-:Y:S05]  /*03c0*/  BSYNC.RELIABLE B1 ;  /* 0x0000000000017941 */ /* 0x000fea0003800100 */
.L_x_6:
[----:B------:R0:W-:Y:S04]  /*03d0*/  STS [R4], R6 ;  /* 0x0000000604007388 */ /* 0x0001e80000000800 */
[----:B------:R0:W-:Y:S02]  /*03e0*/  STS [R8], R5 ;  /* 0x0000000508007388 */ /* 0x0001e40000000800 */
.L_x_5:
[----:B------:R-:W-:Y:S05]  /*03f0*/  BSYNC.RECONVERGENT B0 ;  /* 0x0000000000007941 */ /* 0x000fea0003800200 */
.L_x_4:
[----:B------:R-:W-:Y:S05]  /*0400*/  WARPSYNC.ALL ;  /* 0x0000000000007948 */ /* 0x000fea0003800000 */
[----:B------:R-:W-:Y:S01]  /*0410*/  BAR.SYNC.DEFER_BLOCKING 0x0 ;  /* 0x0000000000007b1d */ /* 0x000fe20000010000 */
[----:B------:R-:W-:-:S09]  /*0420*/  UISETP.NE.AND UP0, UPT, UR14, 0x1, UPT ;  /* 0x000000010e00788c */ /* 0x000fd2000bf05270 */
[----:B------:R-:W-:Y:S05]  /*0430*/  BRA.U !UP0, `(.L_x_3) ;  /* 0x0000000508207547 */ /* 0x000fea000b800000 */
        /* <DEDUP_REMOVED lines=20> */
.L_x_12:
        /* <DEDUP_REMOVED lines=9> */
.L_x_13:
[----:B------:R-:W-:Y:S05]  /*0610*/  BSYNC.RELIABLE B1 ;  /* 0x0000000000017941 */ /* 0x000fea0003800100 */
.L_x_11:
[----:B------:R0:W-:Y:S04]  /*0620*/  STS [R4], R6 ;  /* 0x0000000604007388 */ /* 0x0001e80000000800 */
[----:B------:R0:W-:Y:S02]  /*0630*/  STS [R8], R5 ;  /* 0x0000000508007388 */ /* 0x0001e40000000800 */
.L_x_10:
[----:B------:R-:W-:Y:S05]  /*0640*/  BSYNC.RECONVERGENT B0 ;  /* 0x0000000000007941 */ /* 0x000fea0003800200 */
.L_x_9:
        /* <DEDUP_REMOVED lines=24> */
.L_x_17:
        /* <DEDUP_REMOVED lines=9> */
.L_x_18:
[----:B------:R-:W-:Y:S05]  /*0860*/  BSYNC.RELIABLE B1 ;  /* 0x0000000000017941 */ /* 0x000fea0003800100 */
.L_x_16:
[----:B------:R0:W-:Y:S04]  /*0870*/  STS [R4], R6 ;  /* 0x0000000604007388 */ /* 0x0001e80000000800 */
[----:B------:R0:W-:Y:S02]  /*0880*/  STS [R8], R5 ;  /* 0x0000000508007388 */ /* 0x0001e40000000800 */
.L_x_15:
[----:B------:R-:W-:Y:S05]  /*0890*/  BSYNC.RECONVERGENT B0 ;  /* 0x0000000000007941 */ /* 0x000fea0003800200 */
.L_x_14:
[----:B------:R-:W-:Y:S05]  /*08a0*/  WARPSYNC.ALL ;  /* 0x0000000000007948 */ /* 0x000fea0003800000 */
[----:B------:R-:W-:Y:S06]  /*08b0*/  BAR.SYNC.DEFER_BLOCKING 0x0 ;  /* 0x0000000000007b1d */ /* 0x000fec0000010000 */
.L_x_3:
[----:B------:R-:W-:-:S09]  /*08c0*/  UISETP.GE.U32.AND UP0, UPT, UR4, 0x3, UPT ;  /* 0x000000030400788c */ /* 0x000fd2000bf06070 */
[----:B------:R-:W-:Y:S05]  /*08d0*/  BRA.U !UP0, `(.L_x_19) ;  /* 0x0000000908447547 */ /* 0x000fea000b800000 */
[----:B------:R-:W-:-:S12]  /*08e0*/  UIADD3 UR10, UPT, UPT, UR9, 0x4, URZ ;  /* 0x00000004090a7890 */ /* 0x000fd8000fffe0ff */
.L_x_40:
[----:B------:R-:W-:Y:S01]  /*08f0*/  UIADD3 UR4, UPT, UPT, UR10, -0x5, URZ ;  /* 0xfffffffb0a047890 */ /* 0x000fe2000fffe0ff */
[----:B------:R-:W-:Y:S01]  /*0900*/  BSSY.RECONVERGENT B0, `(.L_x_20) ;  /* 0x0000020000007945 */ /* 0x000fe20003800200 */
[----:B------:R-:W-:Y:S02]  /*0910*/  UMOV UR9, 0x1 ;  /* 0x0000000100097882 */ /* 0x000fe40000000000 */
[----:B------:R-:W-:-:S06]  /*0920*/  USHF.L.U32 UR4, UR9, UR4, URZ ;  /* 0x0000000409047299 */ /* 0x000fcc00080006ff */
[----:B0-----:R-:W-:-:S04]  /*0930*/  LOP3.LUT R5, R0, UR4, RZ, 0x3c, !PT ;  /* 0x0000000400057c12 */ /* 0x001fc8000f8e3cff */
[----:B------:R-:W-:-:S13]  /*0940*/  ISETP.GT.AND P0, PT, R5, R0, PT ;  /* 0x000000000500720c */ /* 0x000fda0003f04270 */
[----:B------:R-:W-:Y:S05]  /*0950*/  @!P0 BRA `(.L_x_21) ;  /* 0x0000000000688947 */ /* 0x000fea0003800000 */
[----:B------:R-:W-:Y:S01]  /*0960*/  ISETP.NE.AND P0, PT, R7, RZ, PT ;  /* 0x000000ff0700720c */ /* 0x000fe20003f05270 */
[----:B------:R-:W-:Y:S01]  /*0970*/  BSSY.RELIABLE B1, `(.L_x_22) ;  /* 0x0000016000017945 */ /* 0x000fe20003800100 */
[----:B------:R-:W-:-:S11]  /*0980*/  LEA R8, R5, UR7, 0x2 ;  /* 0x0000000705087c11 */ /* 0x000fd6000f8e10ff */
[----:B------:R-:W-:Y:S05]  /*0990*/  @P0 BRA `(.L_x_23) ;  /* 0x0000000000280947 */ /* 0x000fea0003800000 */
        /* <DEDUP_REMOVED lines=8> */
[----:B------:R-:W-:Y:S05]  /*0a20*/  @P0 BRA `(.L_x_24) ;  /* 0x0000000000280947 */ /* 0x000fea0003800000 */
[----:B------:R-:W-:Y:S05]  /*0a30*/  BRA `(.L_x_21) ;  /* 0x0000000000307947 */ /* 0x000fea0003800000 */
.L_x_23:
        /* <DEDUP_REMOVED lines=8> */
[----:B------:R-:W-:Y:S05]  /*0ac0*/  @!P0 BRA `(.L_x_21) ;  /* 0x00000000000c8947 */ /* 0x000fea0003800000 */
.L_x_24:
[----:B------:R-:W-:Y:S05]  /*0ad0*/  BSYNC.RELIABLE B1 ;  /* 0x0000000000017941 */ /* 0x000fea0003800100 */
.L_x_22:
[----:B------:R0:W-:Y:S04]  /*0ae0*/  STS [R4], R6 ;  /* 0x0000000604007388 */ /* 0x0001e80000000800 */
[----:B------:R0:W-:Y:S02]  /*0af0*/  STS [R8], R5 ;  /* 0x0000000508007388 */ /* 0x0001e40000000800 */
.L_x_21:
[----:B------:R-:W-:Y:S05]  /*0b00*/  BSYNC.RECONVERGENT B0 ;  /* 0x0000000000007941 */ /* 0x000fea0003800200 */
.L_x_20:
[----:B------:R-:W-:Y:S05]  /*0b10*/  WARPSYNC.ALL ;  /* 0x0000000000007948 */ /* 0x000fea0003800000 */
[----:B------:R-:W-:Y:S01]  /*0b20*/  UIADD3 UR4, UPT, UPT, UR10, -0x6, URZ ;  /* 0xfffffffa0a047890 */ /* 0x000fe2000fffe0ff */
[----:B------:R-:W-:Y:S03]  /*0b30*/  BAR.SYNC.DEFER_BLOCKING 0x0 ;  /* 0x0000000000007b1d */ /* 0x000fe60000010000 */
[----:B------:R-:W-:-:S03]  /*0b40*/  USHF.L.U32 UR4, UR9, UR4, URZ ;  /* 0x0000000409047299 */ /* 0x000fc600080006ff */
[----:B------:R-:W-:Y:S03]  /*0b50*/  BSSY.RECONVERGENT B0, `(.L_x_25) ;  /* 0x000001e000007945 */ /* 0x000fe60003800200 */
        /* <DEDUP_REMOVED lines=17> */
.L_x_28:
        /* <DEDUP_REMOVED lines=9> */
.L_x_29:
[----:B------:R-:W-:Y:S05]  /*0d00*/  BSYNC.RELIABLE B1 ;  /* 0x0000000000017941 */ /* 0x000fea0003800100 */
.L_x_27:
[----:B------:R0:W-:Y:S04]  /*0d10*/  STS [R4], R6 ;  /* 0x0000000604007388 */ /* 0x0001e80000000800 */
[----:B------:R0:W-:Y:S02]  /*0d20*/  STS [R8], R5 ;  /* 0x0000000508007388 */ /* 0x0001e40000000800 */
.L_x_26:
[----:B------:R-:W-:Y:S05]  /*0d30*/  BSYNC.RECONVERGENT B0 ;  /* 0x0000000000007941 */ /* 0x000fea0003800200 */
.L_x_25:
        /* <DEDUP_REMOVED lines=22> */
.L_x_33:
        /* <DEDUP_REMOVED lines=9> */
.L_x_34:
[----:B------:R-:W-:Y:S05]  /*0f30*/  BSYNC.RELIABLE B1 ;  /* 0x0000000000017941 */ /* 0x000fea0003800100 */
.L_x_32:
[----:B------:R0:W-:Y:S04]  /*0f40*/  STS [R4], R6 ;  /* 0x0000000604007388 */ /* 0x0001e80000000800 */
[----:B------:R0:W-:Y:S02]  /*0f50*/  STS [R8], R5 ;  /* 0x0000000508007388 */ /* 0x0001e40000000800 */
.L_x_31:
[----:B------:R-:W-:Y:S05]  /*0f60*/  BSYNC.RECONVERGENT B0 ;  /* 0x0000000000007941 */ /* 0x000fea0003800200 */
.L_x_30:
        /* <DEDUP_REMOVED lines=22> */
.L_x_38:
        /* <DEDUP_REMOVED lines=9> */
.L_x_39:
[----:B------:R-:W-:Y:S05]  /*1160*/  BSYNC.RELIABLE B1 ;  /* 0x0000000000017941 */ /* 0x000fea0003800100 */
.L_x_37:
[----:B------:R0:W-:Y:S04]  /*1170*/  STS [R4], R6 ;  /* 0x0000000604007388 */ /* 0x0001e80000000800 */
[----:B------:R0:W-:Y:S02]  /*1180*/  STS [R8], R5 ;  /* 0x0000000508007388 */ /* 0x0001e40000000800 */
.L_x_36:
[----:B------:R-:W-:Y:S05]  /*1190*/  BSYNC.RECONVERGENT B0 ;  /* 0x0000000000007941 */ /* 0x000fea0003800200 */
.L_x_35:
[----:B------:R-:W-:Y:S05]  /*11a0*/  WARPSYNC.ALL ;  /* 0x0000000000007948 */ /* 0x000fea0003800000 */
[----:B------:R-:W-:Y:S01]  /*11b0*/  BAR.SYNC.DEFER_BLOCKING 0x0 ;  /* 0x0000000000007b1d */ /* 0x000fe20000010000 */
[----:B------:R-:W-:-:S04]  /*11c0*/  UIADD3 UR10, UPT, UPT, UR10, -0x4, URZ ;  /* 0xfffffffc0a0a7890 */ /* 0x000fc8000fffe0ff */
[----:B------:R-:W-:-:S09]  /*11d0*/  UISETP.GT.AND UP0, UPT, UR10, 0x4, UPT ;  /* 0x000000040a00788c */ /* 0x000fd2000bf04270 */
[----:B------:R-:W-:Y:S05]  /*11e0*/  BRA.U UP0, `(.L_x_40) ;  /* 0xfffffff500c07547 */ /* 0x000fea000b83ffff */
.L_x_19:
[----:B------:R-:W1:Y:S01]  /*11f0*/  LDCU UR4, c[0x0][0x388] ;  /* 0x00007100ff0477ac */ /* 0x000e620008000800 */
[----:B------:R-:W-:Y:S02]  /*1200*/  UIADD3 UR9, UPT, UPT, UR8, 0x1, URZ ;  /* 0x0000000108097890 */ /* 0x000fe4000fffe0ff */
[----:B-1----:R-:W-:-:S03]  /*1210*/  UISETP.NE.AND UP0, UPT, UR8, UR4, UPT ;  /* 0x000000040800728c */ /* 0x002fc6000bf05270 */
[----:B------:R-:W-:Y:S02]  /*1220*/  UMOV UR4, UR8 ;  /* 0x0000000800047c82 */ /* 0x000fe40008000000 */
[----:B------:R-:W-:-:S04]  /*1230*/  UMOV UR8, UR9 ;  /* 0x0000000900087c82 */ /* 0x000fc80008000000 */
[----:B------:R-:W-:Y:S05]  /*1240*/  BRA.U UP0, `(.L_x_41) ;  /* 0xffffffed00d07547 */ /* 0x000fea000b83ffff */
.L_x_2:
[----:B------:R-:W-:-:S13]  /*1250*/  ISETP.GE.AND P0, PT, R0, UR6, PT ;  /* 0x0000000600007c0c */ /* 0x000fda000bf06270 */
[----:B------:R-:W-:Y:S05]  /*1260*/  @P0 EXIT ;  /* 0x000000000000094d */ /* 0x000fea0003800000 */
[----:B0-----:R-:W0:Y:S04]  /*1270*/  LDS R5, [R4] ;  /* 0x0000000004057984 */ /* 0x001e280000000800 */
[----:B0-----:R-:W-:Y:S01]  /*1280*/  STG.E desc[UR12][R2.64], R5 ;  /* 0x0000000502007986 */ /* 0x001fe2000c10190c */
[----:B------:R-:W-:Y:S05]  /*1290*/  EXIT ;  /* 0x000000000000794d */ /* 0x000fea0003800000 */
.L_x_42:
        /* <DEDUP_REMOVED lines=14> */
.L_x_44:


//--------------------- .nv.shared.reserved.0     --------------------------
	.section	.nv.shared.reserved.0,"aw",@nobits
	.weak		__nv_reservedSMEM_offset_0_alias
	.size		__nv_reservedSMEM_offset_0_alias, 0, 64
	.other		__nv_reservedSMEM_offset_0_alias,@"STO_CUDA_RESERVED_SHARED STV_DEFAULT"
__nv_reservedSMEM_offset_0_alias:
	.zero		0
	.zero		64


//--------------------- .nv.shared._Z19bitonic_sort_sharedPii --------------------------
	.section	.nv.shared._Z19bitonic_sort_sharedPii,"aw",@nobits
	.sectionflags	@""
	.align	4
.nv.shared._Z19bitonic_sort_sharedPii:
	.zero		3072


//--------------------- .nv.constant0._Z12bitonic_sortPiii --------------------------
	.section	.nv.constant0._Z12bitonic_sortPiii,"a",@progbits
	.sectionflags	@""
	.align	4
.nv.constant0._Z12bitonic_sortPiii:
	.zero		912


//--------------------- .nv.constant0._Z19bitonic_sort_sharedPii --------------------------
	.section	.nv.constant0._Z19bitonic_sort_sharedPii,"a",@progbits
	.sectionflags	@""
	.align	4
.nv.constant0._Z19bitonic_sort_sharedPii:
	.zero		908


//--------------------- SYMBOLS --------------------------

	.type		.nv.reservedSmem.offset0,@object
	.size		.nv.reservedSmem.offset0,0x4
	.type		.nv.reservedSmem.cap,@object
	.size		.nv.reservedSmem.cap,0x4
